	.headerflags	@"EF_CUDA_TEXMODE_UNIFIED EF_CUDA_64BIT_ADDRESS EF_CUDA_ACCELERATORS EF_CUDA_SM90 EF_CUDA_VIRTUAL_SM(EF_CUDA_SM90)"
	.elftype	@"ET_EXEC"


//--------------------- .nv.info                  --------------------------
	.section	.nv.info,"",@"SHT_CUDA_INFO"
	.align	4


	//----- nvinfo : EIATTR_REGCOUNT
	.align		4
        /*0000*/ 	.byte	0x04, 0x2f
        /*0002*/ 	.short	(.L_3 - .L_2)
	.align		4
.L_2:
        /*0004*/ 	.word	index@(triton_poi_fused__native_batch_norm_legit_no_training_21)
        /*0008*/ 	.word	0x00000012


	//----- nvinfo : EIATTR_MIN_STACK_SIZE
	.align		4
.L_3:
        /*000c*/ 	.byte	0x04, 0x12
        /*000e*/ 	.short	(.L_5 - .L_4)
	.align		4
.L_4:
        /*0010*/ 	.word	index@(triton_poi_fused__native_batch_norm_legit_no_training_21)
        /*0014*/ 	.word	0x00000000


	//----- nvinfo : EIATTR_FRAME_SIZE
	.align		4
.L_5:
        /*0018*/ 	.byte	0x04, 0x11
        /*001a*/ 	.short	(.L_7 - .L_6)
	.align		4
.L_6:
        /*001c*/ 	.word	index@(triton_poi_fused__native_batch_norm_legit_no_training_21)
        /*0020*/ 	.word	0x00000000


	//----- nvinfo : EIATTR_MIN_STACK_SIZE
	.align		4
.L_7:
        /*0024*/ 	.byte	0x04, 0x12
        /*0026*/ 	.short	(.L_9 - .L_8)
	.align		4
.L_8:
        /*0028*/ 	.word	index@(triton_poi_fused__native_batch_norm_legit_no_training_21)
        /*002c*/ 	.word	0x00000000
.L_9:


//--------------------- .nv.info.triton_poi_fused__native_batch_norm_legit_no_training_21 --------------------------
	.section	.nv.info.triton_poi_fused__native_batch_norm_legit_no_training_21,"",@"SHT_CUDA_INFO"
	.sectionflags	@""
	.align	4


	//----- nvinfo : EIATTR_CUDA_API_VERSION
	.align		4
        /*0000*/ 	.byte	0x04, 0x37
        /*0002*/ 	.short	(.L_11 - .L_10)
.L_10:
        /*0004*/ 	.word	0x0000007c


	//----- nvinfo : EIATTR_KPARAM_INFO
	.align		4
.L_11:
        /*0008*/ 	.byte	0x04, 0x17
        /*000a*/ 	.short	(.L_13 - .L_12)
.L_12:
        /*000c*/ 	.word	0x00000000
        /*0010*/ 	.short	0x0006
        /*0012*/ 	.short	0x0030
        /*0014*/ 	.byte	0x00, 0xf0, 0x11, 0x00


	//----- nvinfo : EIATTR_KPARAM_INFO
	.align		4
.L_13:
        /*0018*/ 	.byte	0x04, 0x17
        /*001a*/ 	.short	(.L_15 - .L_14)
.L_14:
        /*001c*/ 	.word	0x00000000
        /*0020*/ 	.short	0x0005
        /*0022*/ 	.short	0x0028
        /*0024*/ 	.byte	0x00, 0xf4, 0x21, 0x00


	//----- nvinfo : EIATTR_KPARAM_INFO
	.align		4
.L_15:
        /*0028*/ 	.byte	0x04, 0x17
        /*002a*/ 	.short	(.L_17 - .L_16)
.L_16:
        /*002c*/ 	.word	0x00000000
        /*0030*/ 	.short	0x0004
        /*0032*/ 	.short	0x0020
        /*0034*/ 	.byte	0x00, 0xf4, 0x21, 0x00


	//----- nvinfo : EIATTR_KPARAM_INFO
	.align		4
.L_17:
        /*0038*/ 	.byte	0x04, 0x17
        /*003a*/ 	.short	(.L_19 - .L_18)
.L_18:
        /*003c*/ 	.word	0x00000000
        /*0040*/ 	.short	0x0003
        /*0042*/ 	.short	0x0018
        /*0044*/ 	.byte	0x00, 0xf4, 0x21, 0x00


	//----- nvinfo : EIATTR_KPARAM_INFO
	.align		4
.L_19:
        /*0048*/ 	.byte	0x04, 0x17
        /*004a*/ 	.short	(.L_21 - .L_20)
.L_20:
        /*004c*/ 	.word	0x00000000
        /*0050*/ 	.short	0x0002
        /*0052*/ 	.short	0x0010
        /*0054*/ 	.byte	0x00, 0xf4, 0x21, 0x00


	//----- nvinfo : EIATTR_KPARAM_INFO
	.align		4
.L_21:
        /*0058*/ 	.byte	0x04, 0x17
        /*005a*/ 	.short	(.L_23 - .L_22)
.L_22:
        /*005c*/ 	.word	0x00000000
        /*0060*/ 	.short	0x0001
        /*0062*/ 	.short	0x0008
        /*0064*/ 	.byte	0x00, 0xf4, 0x21, 0x00


	//----- nvinfo : EIATTR_KPARAM_INFO
	.align		4
.L_23:
        /*0068*/ 	.byte	0x04, 0x17
        /*006a*/ 	.short	(.L_25 - .L_24)
.L_24:
        /*006c*/ 	.word	0x00000000
        /*0070*/ 	.short	0x0000
        /*0072*/ 	.short	0x0000
        /*0074*/ 	.byte	0x00, 0xf4, 0x21, 0x00


	//----- nvinfo : EIATTR_SPARSE_MMA_MASK
	.align		4
.L_25:
        /*0078*/ 	.byte	0x03, 0x50
        /*007a*/ 	.short	0x0000


	//----- nvinfo : EIATTR_MAXREG_COUNT
	.align		4
        /*007c*/ 	.byte	0x03, 0x1b
        /*007e*/ 	.short	0x00ff


	//----- nvinfo : EIATTR_EXIT_INSTR_OFFSETS
	.align		4
        /*0080*/ 	.byte	0x04, 0x1c
        /*0082*/ 	.short	(.L_27 - .L_26)


	//   ....[0]....
.L_26:
        /*0084*/ 	.word	0x00000390


	//----- nvinfo : EIATTR_REQNTID
	.align		4
.L_27:
        /*0088*/ 	.byte	0x04, 0x10
        /*008a*/ 	.short	(.L_29 - .L_28)
.L_28:
        /*008c*/ 	.word	0x00000080
        /*0090*/ 	.word	0x00000001
        /*0094*/ 	.word	0x00000001


	//----- nvinfo : EIATTR_CBANK_PARAM_SIZE
	.align		4
.L_29:
        /*0098*/ 	.byte	0x03, 0x19
        /*009a*/ 	.short	0x0034


	//----- nvinfo : EIATTR_PARAM_CBANK
	.align		4
        /*009c*/ 	.byte	0x04, 0x0a
        /*009e*/ 	.short	(.L_31 - .L_30)
	.align		4
.L_30:
        /*00a0*/ 	.word	index@(.nv.constant0.triton_poi_fused__native_batch_norm_legit_no_training_21)
        /*00a4*/ 	.short	0x0210
        /*00a6*/ 	.short	0x0034


	//----- nvinfo : EIATTR_SW_WAR
	.align		4
.L_31:
        /*00a8*/ 	.byte	0x04, 0x36
        /*00aa*/ 	.short	(.L_33 - .L_32)
.L_32:
        /*00ac*/ 	.word	0x00000008
.L_33:


//--------------------- .nv.callgraph             --------------------------
	.section	.nv.callgraph,"",@"SHT_CUDA_CALLGRAPH"
	.align	4
	.sectionentsize	8
	.align		4
        /*0000*/ 	.word	0x00000000
	.align		4
        /*0004*/ 	.word	0xffffffff
	.align		4
        /*0008*/ 	.word	0x00000000
	.align		4
        /*000c*/ 	.word	0xfffffffe
	.align		4
        /*0010*/ 	.word	0x00000000
	.align		4
        /*0014*/ 	.word	0xfffffffd
	.align		4
        /*0018*/ 	.word	0x00000000
	.align		4
        /*001c*/ 	.word	0xfffffffc


//--------------------- .nv.constant4             --------------------------
	.section	.nv.constant4,"a",@progbits
	.align	8
	.align		8
.nv.constant4:
        /*0000*/ 	.dword	_$_str
	.align		8
        /*0008*/ 	.dword	_$_str_$_2


//--------------------- .text.triton_poi_fused__native_batch_norm_legit_no_training_21 --------------------------
	.section	.text.triton_poi_fused__native_batch_norm_legit_no_training_21,"ax",@progbits
	.align	128
        .global         triton_poi_fused__native_batch_norm_legit_no_training_21
        .type           triton_poi_fused__native_batch_norm_legit_no_training_21,@function
        .size           triton_poi_fused__native_batch_norm_legit_no_training_21,(.L_x_1 - triton_poi_fused__native_batch_norm_legit_no_training_21)
        .other          triton_poi_fused__native_batch_norm_legit_no_training_21,@"STO_CUDA_ENTRY STV_DEFAULT"
triton_poi_fused__native_batch_norm_legit_no_training_21:
.text.triton_poi_fused__native_batch_norm_legit_no_training_21:
[----:B------:R-:W-:Y:S01]  /*0000*/  LDC R1, c[0x0][0x28] ;  /* 0x00000a00ff017b82 */ /* 0x000fe20000000800 */
[----:B------:R-:W1:Y:S07]  /*0010*/  S2R R0, SR_TID.X ;  /* 0x0000000000007919 */ /* 0x000e6e0000002100 */
[----:B------:R-:W2:Y:S01]  /*0020*/  LDC.64 R2, c[0x0][0x220] ;  /* 0x00008800ff027b82 */ /* 0x000ea20000000a00 */
[----:B------:R-:W-:Y:S01]  /*0030*/  ULDC.64 UR4, c[0x0][0x208] ;  /* 0x0000820000047ab9 */ /* 0x000fe20000000a00 */
[----:B------:R-:W3:Y:S06]  /*0040*/  S2R R7, SR_CTAID.X ;  /* 0x0000000000077919 */ /* 0x000eec0000002500 */
[----:B------:R-:W4:Y:S08]  /*0050*/  LDC.64 R8, c[0x0][0x228] ;  /* 0x00008a00ff087b82 */ /* 0x000f300000000a00 */
[----:B------:R-:W5:Y:S01]  /*0060*/  LDC.64 R10, c[0x0][0x230] ;  /* 0x00008c00ff0a7b82 */ /* 0x000f620000000a00 */
[----:B-1----:R-:W-:-:S02]  /*0070*/  SHF.L.U32 R0, R0, 0x1, RZ ;  /* 0x0000000100007819 */ /* 0x002fc400000006ff */
[----:B---3--:R-:W-:Y:S02]  /*0080*/  SHF.R.S32.HI R5, RZ, 0x17, R7 ;  /* 0x00000017ff057819 */ /* 0x008fe40000011407 */
[----:B------:R-:W-:Y:S02]  /*0090*/  LOP3.LUT R0, R0, 0xfe, RZ, 0xc0, !PT ;  /* 0x000000fe00007812 */ /* 0x000fe400078ec0ff */
[----:B------:R-:W-:Y:S02]  /*00a0*/  SGXT R5, R5, 0x1 ;  /* 0x000000010505781a */ /* 0x000fe40000000200 */
[----:B------:R-:W-:Y:S02]  /*00b0*/  LEA R0, R7, R0, 0x8 ;  /* 0x0000000007007211 */ /* 0x000fe400078e40ff */
[----:B------:R-:W1:Y:S02]  /*00c0*/  LDC.64 R6, c[0x0][0x218] ;  /* 0x00008600ff067b82 */ /* 0x000e640000000a00 */
[----:B------:R-:W-:-:S04]  /*00d0*/  LEA.HI R5, R5, R0, RZ, 0x7 ;  /* 0x0000000005057211 */ /* 0x000fc800078f38ff */
[----:B------:R-:W-:-:S04]  /*00e0*/  LOP3.LUT R5, R5, 0xffffff80, RZ, 0xc0, !PT ;  /* 0xffffff8005057812 */ /* 0x000fc800078ec0ff */
[----:B------:R-:W-:Y:S02]  /*00f0*/  IADD3 R13, R0, -R5, RZ ;  /* 0x80000005000d7210 */ /* 0x000fe40007ffe0ff */
[----:B------:R-:W3:Y:S03]  /*0100*/  LDC.64 R4, c[0x0][0x210] ;  /* 0x00008400ff047b82 */ /* 0x000ee60000000a00 */
[----:B--2---:R-:W-:-:S06]  /*0110*/  IMAD.WIDE R2, R13, 0x4, R2 ;  /* 0x000000040d027825 */ /* 0x004fcc00078e0202 */
[----:B------:R-:W2:Y:S01]  /*0120*/  LDG.E.EL.64 R2, desc[UR4][R2.64] ;  /* 0x0000000402027981 */ /* 0x000ea2000c2e1b00 */
[----:B-1----:R-:W-:-:S06]  /*0130*/  IMAD.WIDE R6, R13, 0x4, R6 ;  /* 0x000000040d067825 */ /* 0x002fcc00078e0206 */
[----:B------:R-:W2:Y:S01]  /*0140*/  LDG.E.EL.64 R6, desc[UR4][R6.64] ;  /* 0x0000000406067981 */ /* 0x000ea2000c2e1b00 */
[----:B---3--:R-:W-:-:S06]  /*0150*/  IMAD.WIDE R4, R0, 0x4, R4 ;  /* 0x0000000400047825 */ /* 0x008fcc00078e0204 */
[----:B------:R-:W3:Y:S01]  /*0160*/  LDG.E.64 R4, desc[UR4][R4.64] ;  /* 0x0000000404047981 */ /* 0x000ee2000c1e1b00 */
[----:B----4-:R-:W-:-:S04]  /*0170*/  IMAD.WIDE R8, R13, 0x4, R8 ;  /* 0x000000040d087825 */ /* 0x010fc800078e0208 */
[----:B-----5:R-:W-:Y:S02]  /*0180*/  IMAD.WIDE R10, R13, 0x4, R10 ;  /* 0x000000040d0a7825 */ /* 0x020fe400078e020a */
[----:B------:R-:W4:Y:S04]  /*0190*/  LDG.E.EL.64 R8, desc[UR4][R8.64] ;  /* 0x0000000408087981 */ /* 0x000f28000c2e1b00 */
[----:B------:R-:W4:Y:S01]  /*01a0*/  LDG.E.EL.64 R10, desc[UR4][R10.64] ;  /* 0x000000040a0a7981 */ /* 0x000f22000c2e1b00 */
[----:B------:R-:W-:Y:S01]  /*01b0*/  HFMA2.MMA R15, -RZ, RZ, 1.625, 0 ;  /* 0x3e800000ff0f7435 */ /* 0x000fe200000001ff */
[----:B--2---:R-:W-:Y:S01]  /*01c0*/  FADD R2, R2, 0.0010000000474974513054 ;  /* 0x3a83126f02027421 */ /* 0x004fe20000000000 */
[----:B------:R-:W-:-:S03]  /*01d0*/  FADD R12, R3, 0.0010000000474974513054 ;  /* 0x3a83126f030c7421 */ /* 0x000fc60000000000 */
[----:B------:R1:W2:Y:S08]  /*01e0*/  MUFU.SQRT R13, R2 ;  /* 0x00000002000d7308 */ /* 0x0002b00000002000 */
[----:B------:R-:W5:Y:S01]  /*01f0*/  MUFU.SQRT R14, R12 ;  /* 0x0000000c000e7308 */ /* 0x000f620000002000 */
[----:B-1----:R-:W1:Y:S01]  /*0200*/  LDC.64 R2, c[0x0][0x238] ;  /* 0x00008e00ff027b82 */ /* 0x002e620000000a00 */
[----:B--2---:R-:W-:-:S02]  /*0210*/  FSETP.GT.AND P0, PT, R13, 8.50705917302346158658e+37, PT ;  /* 0x7e8000000d00780b */ /* 0x004fc40003f04000 */
[----:B------:R-:W-:Y:S02]  /*0220*/  FSETP.GEU.AND P2, PT, R13, 1.175494350822287508e-38, PT ;  /* 0x008000000d00780b */ /* 0x000fe40003f4e000 */
[C---:B-----5:R-:W-:Y:S02]  /*0230*/  FSETP.GT.AND P1, PT, R14.reuse, 8.50705917302346158658e+37, PT ;  /* 0x7e8000000e00780b */ /* 0x060fe40003f24000 */
[----:B------:R-:W-:-:S07]  /*0240*/  FSETP.GEU.AND P3, PT, R14, 1.175494350822287508e-38, PT ;  /* 0x008000000e00780b */ /* 0x000fce0003f6e000 */
[----:B------:R-:W-:-:S04]  /*0250*/  @P0 FMUL R13, R13, 0.25 ;  /* 0x3e8000000d0d0820 */ /* 0x000fc80000400000 */
[----:B------:R-:W-:Y:S01]  /*0260*/  @!P2 FMUL R13, R13, 16777216 ;  /* 0x4b8000000d0da820 */ /* 0x000fe20000400000 */
[----:B------:R-:W-:-:S04]  /*0270*/  @P1 FMUL R14, R14, 0.25 ;  /* 0x3e8000000e0e1820 */ /* 0x000fc80000400000 */
[----:B------:R-:W-:Y:S01]  /*0280*/  @!P3 FMUL R14, R14, 16777216 ;  /* 0x4b8000000e0eb820 */ /* 0x000fe20000400000 */
[----:B------:R-:W2:Y:S01]  /*0290*/  MUFU.RCP R13, R13 ;  /* 0x0000000d000d7308 */ /* 0x000ea20000001000 */
[----:B------:R-:W-:-:S07]  /*02a0*/  FSEL R12, R15, 1, P0 ;  /* 0x3f8000000f0c7808 */ /* 0x000fce0000000000 */
[----:B------:R-:W5:Y:S01]  /*02b0*/  MUFU.RCP R14, R14 ;  /* 0x0000000e000e7308 */ /* 0x000f620000001000 */
[----:B------:R-:W-:Y:S01]  /*02c0*/  FSEL R15, R15, 1, P1 ;  /* 0x3f8000000f0f7808 */ /* 0x000fe20000800000 */
[----:B------:R-:W-:Y:S01]  /*02d0*/  @!P2 FMUL R12, R12, 16777216 ;  /* 0x4b8000000c0ca820 */ /* 0x000fe20000400000 */
[----:B---3--:R-:W-:-:S03]  /*02e0*/  FADD R4, R4, -R6 ;  /* 0x8000000604047221 */ /* 0x008fc60000000000 */
[----:B------:R-:W-:Y:S01]  /*02f0*/  @!P3 FMUL R15, R15, 16777216 ;  /* 0x4b8000000f0fb820 */ /* 0x000fe20000400000 */
[----:B------:R-:W-:Y:S01]  /*0300*/  FADD R5, R5, -R7 ;  /* 0x8000000705057221 */ /* 0x000fe20000000000 */
[----:B--2---:R-:W-:Y:S02]  /*0310*/  FMUL R13, R13, R12 ;  /* 0x0000000c0d0d7220 */ /* 0x004fe40000400000 */
[----:B-----5:R-:W-:Y:S02]  /*0320*/  FMUL R6, R14, R15 ;  /* 0x0000000f0e067220 */ /* 0x020fe40000400000 */
[----:B------:R-:W-:Y:S02]  /*0330*/  FMUL R13, R4, R13 ;  /* 0x0000000d040d7220 */ /* 0x000fe40000400000 */
[----:B------:R-:W-:Y:S01]  /*0340*/  FMUL R6, R5, R6 ;  /* 0x0000000605067220 */ /* 0x000fe20000400000 */
[----:B-1----:R-:W-:-:S04]  /*0350*/  IMAD.WIDE R2, R0, 0x4, R2 ;  /* 0x0000000400027825 */ /* 0x002fc800078e0202 */
[----:B----4-:R-:W-:Y:S01]  /*0360*/  FFMA R8, R8, R13, R10 ;  /* 0x0000000d08087223 */ /* 0x010fe2000000000a */
[----:B------:R-:W-:-:S05]  /*0370*/  FFMA R9, R9, R6, R11 ;  /* 0x0000000609097223 */ /* 0x000fca000000000b */
[----:B------:R-:W-:Y:S01]  /*0380*/  STG.E.64 desc[UR4][R2.64], R8 ;  /* 0x0000000802007986 */ /* 0x000fe2000c101b04 */
[----:B------:R-:W-:Y:S05]  /*0390*/  EXIT ;  /* 0x000000000000794d */ /* 0x000fea0003800000 */
.L_x_0:
[----:B------:R-:W-:-:S00]  /*03a0*/  BRA `(.L_x_0) ;  /* 0xfffffffc00fc7947 */ /* 0x000fc0000383ffff */
[----:B------:R-:W-:-:S00]  /*03b0*/  NOP ;  /* 0x0000000000007918 */ /* 0x000fc00000000000 */
        /* <DEDUP_REMOVED lines=12> */
.L_x_1:


//--------------------- .nv.global.init           --------------------------
	.section	.nv.global.init,"aw",@progbits
.nv.global.init:
	.type		_$_str,@object
	.size		_$_str,(_$_str_$_2 - _$_str)
_$_str:
        /*0000*/ 	.byte	0x5f, 0x5f, 0x43, 0x55, 0x44, 0x41, 0x5f, 0x46, 0x54, 0x5a, 0x00
	.type		_$_str_$_2,@object
	.size		_$_str_$_2,(.L_1 - _$_str_$_2)
_$_str_$_2:
        /*000b*/ 	.byte	0x5f, 0x5f, 0x43, 0x55, 0x44, 0x41, 0x5f, 0x50, 0x52, 0x45, 0x43, 0x5f, 0x53, 0x51, 0x52, 0x54
        /*001b*/ 	.byte	0x00
.L_1:


//--------------------- .nv.constant0.triton_poi_fused__native_batch_norm_legit_no_training_21 --------------------------
	.section	.nv.constant0.triton_poi_fused__native_batch_norm_legit_no_training_21,"a",@progbits
	.sectionflags	@""
	.align	4
.nv.constant0.triton_poi_fused__native_batch_norm_legit_no_training_21:
	.zero		580
